//
// Generated by NVIDIA NVVM Compiler
//
// Compiler Build ID: CL-36424714
// Cuda compilation tools, release 13.0, V13.0.88
// Based on NVVM 20.0.0
//

.version 9.0
.target sm_100
.address_size 64

	// .globl	_ZN3cub18CUB_300001_SM_10006detail11EmptyKernelIvEEvv
.global .align 1 .b8 _ZN40_INTERNAL_ed29c532_4_k_cu_0517dae4_816194cuda3std3__45__cpo5beginE[1];
.global .align 1 .b8 _ZN40_INTERNAL_ed29c532_4_k_cu_0517dae4_816194cuda3std3__45__cpo3endE[1];
.global .align 1 .b8 _ZN40_INTERNAL_ed29c532_4_k_cu_0517dae4_816194cuda3std3__45__cpo6cbeginE[1];
.global .align 1 .b8 _ZN40_INTERNAL_ed29c532_4_k_cu_0517dae4_816194cuda3std3__45__cpo4cendE[1];
.global .align 1 .b8 _ZN40_INTERNAL_ed29c532_4_k_cu_0517dae4_816194cuda3std3__45__cpo6rbeginE[1];
.global .align 1 .b8 _ZN40_INTERNAL_ed29c532_4_k_cu_0517dae4_816194cuda3std3__45__cpo4rendE[1];
.global .align 1 .b8 _ZN40_INTERNAL_ed29c532_4_k_cu_0517dae4_816194cuda3std3__45__cpo7crbeginE[1];
.global .align 1 .b8 _ZN40_INTERNAL_ed29c532_4_k_cu_0517dae4_816194cuda3std3__45__cpo5crendE[1];
.global .align 1 .b8 _ZN40_INTERNAL_ed29c532_4_k_cu_0517dae4_816194cuda3std3__442_GLOBAL__N__ed29c532_4_k_cu_0517dae4_816196ignoreE[1];
.global .align 1 .b8 _ZN40_INTERNAL_ed29c532_4_k_cu_0517dae4_816194cuda3std3__419piecewise_constructE[1];
.global .align 1 .b8 _ZN40_INTERNAL_ed29c532_4_k_cu_0517dae4_816194cuda3std3__48in_placeE[1];
.global .align 1 .b8 _ZN40_INTERNAL_ed29c532_4_k_cu_0517dae4_816194cuda3std3__420unreachable_sentinelE[1];
.global .align 1 .b8 _ZN40_INTERNAL_ed29c532_4_k_cu_0517dae4_816194cuda3std3__47nulloptE[1];
.global .align 1 .b8 _ZN40_INTERNAL_ed29c532_4_k_cu_0517dae4_816194cuda3std3__48unexpectE[1];
.global .align 1 .b8 _ZN40_INTERNAL_ed29c532_4_k_cu_0517dae4_816194cuda3std6ranges3__45__cpo4swapE[1];
.global .align 1 .b8 _ZN40_INTERNAL_ed29c532_4_k_cu_0517dae4_816194cuda3std6ranges3__45__cpo9iter_moveE[1];
.global .align 1 .b8 _ZN40_INTERNAL_ed29c532_4_k_cu_0517dae4_816194cuda3std6ranges3__45__cpo5beginE[1];
.global .align 1 .b8 _ZN40_INTERNAL_ed29c532_4_k_cu_0517dae4_816194cuda3std6ranges3__45__cpo3endE[1];
.global .align 1 .b8 _ZN40_INTERNAL_ed29c532_4_k_cu_0517dae4_816194cuda3std6ranges3__45__cpo6cbeginE[1];
.global .align 1 .b8 _ZN40_INTERNAL_ed29c532_4_k_cu_0517dae4_816194cuda3std6ranges3__45__cpo4cendE[1];
.global .align 1 .b8 _ZN40_INTERNAL_ed29c532_4_k_cu_0517dae4_816194cuda3std6ranges3__45__cpo7advanceE[1];
.global .align 1 .b8 _ZN40_INTERNAL_ed29c532_4_k_cu_0517dae4_816194cuda3std6ranges3__45__cpo9iter_swapE[1];
.global .align 1 .b8 _ZN40_INTERNAL_ed29c532_4_k_cu_0517dae4_816194cuda3std6ranges3__45__cpo4nextE[1];
.global .align 1 .b8 _ZN40_INTERNAL_ed29c532_4_k_cu_0517dae4_816194cuda3std6ranges3__45__cpo4prevE[1];
.global .align 1 .b8 _ZN40_INTERNAL_ed29c532_4_k_cu_0517dae4_816194cuda3std6ranges3__45__cpo4dataE[1];
.global .align 1 .b8 _ZN40_INTERNAL_ed29c532_4_k_cu_0517dae4_816194cuda3std6ranges3__45__cpo5cdataE[1];
.global .align 1 .b8 _ZN40_INTERNAL_ed29c532_4_k_cu_0517dae4_816194cuda3std6ranges3__45__cpo4sizeE[1];
.global .align 1 .b8 _ZN40_INTERNAL_ed29c532_4_k_cu_0517dae4_816194cuda3std6ranges3__45__cpo5ssizeE[1];
.global .align 1 .b8 _ZN40_INTERNAL_ed29c532_4_k_cu_0517dae4_816194cuda3std6ranges3__45__cpo8distanceE[1];
.global .align 1 .b8 _ZN40_INTERNAL_ed29c532_4_k_cu_0517dae4_816196thrust24THRUST_300001_SM_1000_NS6system6detail10sequential3seqE[1];
.global .align 1 .b8 _ZN40_INTERNAL_ed29c532_4_k_cu_0517dae4_816196thrust24THRUST_300001_SM_1000_NS12placeholders2_1E[1];
.global .align 1 .b8 _ZN40_INTERNAL_ed29c532_4_k_cu_0517dae4_816196thrust24THRUST_300001_SM_1000_NS12placeholders2_2E[1];
.global .align 1 .b8 _ZN40_INTERNAL_ed29c532_4_k_cu_0517dae4_816196thrust24THRUST_300001_SM_1000_NS12placeholders2_3E[1];
.global .align 1 .b8 _ZN40_INTERNAL_ed29c532_4_k_cu_0517dae4_816196thrust24THRUST_300001_SM_1000_NS12placeholders2_4E[1];
.global .align 1 .b8 _ZN40_INTERNAL_ed29c532_4_k_cu_0517dae4_816196thrust24THRUST_300001_SM_1000_NS12placeholders2_5E[1];
.global .align 1 .b8 _ZN40_INTERNAL_ed29c532_4_k_cu_0517dae4_816196thrust24THRUST_300001_SM_1000_NS12placeholders2_6E[1];
.global .align 1 .b8 _ZN40_INTERNAL_ed29c532_4_k_cu_0517dae4_816196thrust24THRUST_300001_SM_1000_NS12placeholders2_7E[1];
.global .align 1 .b8 _ZN40_INTERNAL_ed29c532_4_k_cu_0517dae4_816196thrust24THRUST_300001_SM_1000_NS12placeholders2_8E[1];
.global .align 1 .b8 _ZN40_INTERNAL_ed29c532_4_k_cu_0517dae4_816196thrust24THRUST_300001_SM_1000_NS12placeholders2_9E[1];
.global .align 1 .b8 _ZN40_INTERNAL_ed29c532_4_k_cu_0517dae4_816196thrust24THRUST_300001_SM_1000_NS12placeholders3_10E[1];

.visible .entry _ZN3cub18CUB_300001_SM_10006detail11EmptyKernelIvEEvv()
{


	ret;

}


// ===== COMPILED SASS (sm_100) =====

	.target	sm_100

	.elftype	@"ET_EXEC"


//--------------------- .note.nv.tkinfo           --------------------------
	.section	.note.nv.tkinfo,"",@"SHT_NOTE"
	.sectionflags	@"SHF_NOTE_NV_TKINFO"
	.tkinfo
        /*0018*/ 	.word	0x00000002
        /*0030*/ 	.string	""
        /*0030*/ 	.string	"ptxas"
        /*0030*/ 	.string	"Cuda compilation tools, release 13.0, V13.0.88"
        /*0030*/ 	.string	"Build cuda_13.0.r13.0/compiler.36424714_0"
        /*0030*/ 	.string	"-arch sm_100 -m 64 "



//--------------------- .note.nv.cuinfo           --------------------------
	.section	.note.nv.cuinfo,"",@"SHT_NOTE"
	.sectionflags	@"SHF_NOTE_NV_CUINFO"
        /*0018*/ 	.short	0x0002
        /*001a*/ 	.short	0x0064
        /*001c*/ 	.short	0x0082
	.zero		2


//--------------------- .nv.info                  --------------------------
	.section	.nv.info,"",@"SHT_CUDA_INFO"
	.align	4


	//----- nvinfo : EIATTR_REGCOUNT
	.align		4
        /*0000*/ 	.byte	0x04, 0x2f
        /*0002*/ 	.short	(.L_41 - .L_40)
	.align		4
.L_40:
        /*0004*/ 	.word	index@(_ZN3cub18CUB_300001_SM_10006detail11EmptyKernelIvEEvv)
        /*0008*/ 	.word	0x00000004


	//----- nvinfo : EIATTR_FRAME_SIZE
	.align		4
.L_41:
        /*000c*/ 	.byte	0x04, 0x11
        /*000e*/ 	.short	(.L_43 - .L_42)
	.align		4
.L_42:
        /*0010*/ 	.word	index@(_ZN3cub18CUB_300001_SM_10006detail11EmptyKernelIvEEvv)
        /*0014*/ 	.word	0x00000000


	//----- nvinfo : EIATTR_MIN_STACK_SIZE
	.align		4
.L_43:
        /*0018*/ 	.byte	0x04, 0x12
        /*001a*/ 	.short	(.L_45 - .L_44)
	.align		4
.L_44:
        /*001c*/ 	.word	index@(_ZN3cub18CUB_300001_SM_10006detail11EmptyKernelIvEEvv)
        /*0020*/ 	.word	0x00000000
.L_45:


//--------------------- .nv.compat                --------------------------
	.section	.nv.compat,"",@"SHT_CUDA_COMPAT_INFO"
	.align	4
        /*0000*/ 	.byte	0x02, 0x09, 0x00, 0x00, 0x02, 0x02, 0x01, 0x00, 0x02, 0x05, 0x05, 0x00, 0x03, 0x07, 0x01, 0x01
        /*0010*/ 	.byte	0x02, 0x03, 0x00, 0x00, 0x02, 0x06, 0x01, 0x00, 0x04, 0x0b, 0x08, 0x00, 0x09, 0x00, 0x00, 0x00
        /*0020*/ 	.byte	0x00, 0x00, 0x00, 0x00


//--------------------- .nv.info._ZN3cub18CUB_300001_SM_10006detail11EmptyKernelIvEEvv --------------------------
	.section	.nv.info._ZN3cub18CUB_300001_SM_10006detail11EmptyKernelIvEEvv,"",@"SHT_CUDA_INFO"
	.sectionflags	@""
	.align	4


	//----- nvinfo : EIATTR_CUDA_API_VERSION
	.align		4
        /*0000*/ 	.byte	0x04, 0x37
        /*0002*/ 	.short	(.L_47 - .L_46)
.L_46:
        /*0004*/ 	.word	0x00000082


	//----- nvinfo : EIATTR_SPARSE_MMA_MASK
	.align		4
.L_47:
        /*0008*/ 	.byte	0x03, 0x50
        /*000a*/ 	.short	0x0000


	//----- nvinfo : EIATTR_MAXREG_COUNT
	.align		4
        /*000c*/ 	.byte	0x03, 0x1b
        /*000e*/ 	.short	0x00ff


	//----- nvinfo : EIATTR_MERCURY_ISA_VERSION
	.align		4
        /*0010*/ 	.byte	0x03, 0x5f
        /*0012*/ 	.short	0x0101


	//----- nvinfo : EIATTR_VRC_CTA_INIT_COUNT
	.align		4
        /*0014*/ 	.byte	0x02, 0x4a
	.zero		1
	.zero		1


	//----- nvinfo : EIATTR_EXIT_INSTR_OFFSETS
	.align		4
        /*0018*/ 	.byte	0x04, 0x1c
        /*001a*/ 	.short	(.L_49 - .L_48)


	//   ....[0]....
.L_48:
        /*001c*/ 	.word	0x00000010


	//----- nvinfo : EIATTR_SW_WAR
	.align		4
.L_49:
        /*0020*/ 	.byte	0x04, 0x36
        /*0022*/ 	.short	(.L_51 - .L_50)
.L_50:
        /*0024*/ 	.word	0x00000008
.L_51:


//--------------------- .nv.callgraph             --------------------------
	.section	.nv.callgraph,"",@"SHT_CUDA_CALLGRAPH"
	.align	4
	.sectionentsize	8
	.align		4
        /*0000*/ 	.word	0x00000000
	.align		4
        /*0004*/ 	.word	0xffffffff
	.align		4
        /*0008*/ 	.word	0x00000000
	.align		4
        /*000c*/ 	.word	0xfffffffe
	.align		4
        /*0010*/ 	.word	0x00000000
	.align		4
        /*0014*/ 	.word	0xfffffffd
	.align		4
        /*0018*/ 	.word	0x00000000
	.align		4
        /*001c*/ 	.word	0xfffffffc


//--------------------- .nv.constant4             --------------------------
	.section	.nv.constant4,"a",@progbits
	.align	8
	.align		8
.nv.constant4:
        /*0000*/ 	.dword	_ZN40_INTERNAL_ed29c532_4_k_cu_0517dae4_818654cuda3std3__45__cpo5beginE
	.align		8
        /*0008*/ 	.dword	_ZN40_INTERNAL_ed29c532_4_k_cu_0517dae4_818654cuda3std3__45__cpo3endE
	.align		8
        /*0010*/ 	.dword	_ZN40_INTERNAL_ed29c532_4_k_cu_0517dae4_818654cuda3std3__45__cpo6cbeginE
	.align		8
        /*0018*/ 	.dword	_ZN40_INTERNAL_ed29c532_4_k_cu_0517dae4_818654cuda3std3__45__cpo4cendE
	.align		8
        /*0020*/ 	.dword	_ZN40_INTERNAL_ed29c532_4_k_cu_0517dae4_818654cuda3std3__45__cpo6rbeginE
	.align		8
        /*0028*/ 	.dword	_ZN40_INTERNAL_ed29c532_4_k_cu_0517dae4_818654cuda3std3__45__cpo4rendE
	.align		8
        /*0030*/ 	.dword	_ZN40_INTERNAL_ed29c532_4_k_cu_0517dae4_818654cuda3std3__45__cpo7crbeginE
	.align		8
        /*0038*/ 	.dword	_ZN40_INTERNAL_ed29c532_4_k_cu_0517dae4_818654cuda3std3__45__cpo5crendE
	.align		8
        /*0040*/ 	.dword	_ZN40_INTERNAL_ed29c532_4_k_cu_0517dae4_818654cuda3std3__442_GLOBAL__N__ed29c532_4_k_cu_0517dae4_818656ignoreE
	.align		8
        /*0048*/ 	.dword	_ZN40_INTERNAL_ed29c532_4_k_cu_0517dae4_818654cuda3std3__419piecewise_constructE
	.align		8
        /*0050*/ 	.dword	_ZN40_INTERNAL_ed29c532_4_k_cu_0517dae4_818654cuda3std3__48in_placeE
	.align		8
        /*0058*/ 	.dword	_ZN40_INTERNAL_ed29c532_4_k_cu_0517dae4_818654cuda3std3__420unreachable_sentinelE
	.align		8
        /*0060*/ 	.dword	_ZN40_INTERNAL_ed29c532_4_k_cu_0517dae4_818654cuda3std3__47nulloptE
	.align		8
        /*0068*/ 	.dword	_ZN40_INTERNAL_ed29c532_4_k_cu_0517dae4_818654cuda3std3__48unexpectE
	.align		8
        /*0070*/ 	.dword	_ZN40_INTERNAL_ed29c532_4_k_cu_0517dae4_818654cuda3std6ranges3__45__cpo4swapE
	.align		8
        /*0078*/ 	.dword	_ZN40_INTERNAL_ed29c532_4_k_cu_0517dae4_818654cuda3std6ranges3__45__cpo9iter_moveE
	.align		8
        /*0080*/ 	.dword	_ZN40_INTERNAL_ed29c532_4_k_cu_0517dae4_818654cuda3std6ranges3__45__cpo5beginE
	.align		8
        /*0088*/ 	.dword	_ZN40_INTERNAL_ed29c532_4_k_cu_0517dae4_818654cuda3std6ranges3__45__cpo3endE
	.align		8
        /*0090*/ 	.dword	_ZN40_INTERNAL_ed29c532_4_k_cu_0517dae4_818654cuda3std6ranges3__45__cpo6cbeginE
	.align		8
        /*0098*/ 	.dword	_ZN40_INTERNAL_ed29c532_4_k_cu_0517dae4_818654cuda3std6ranges3__45__cpo4cendE
	.align		8
        /*00a0*/ 	.dword	_ZN40_INTERNAL_ed29c532_4_k_cu_0517dae4_818654cuda3std6ranges3__45__cpo7advanceE
	.align		8
        /*00a8*/ 	.dword	_ZN40_INTERNAL_ed29c532_4_k_cu_0517dae4_818654cuda3std6ranges3__45__cpo9iter_swapE
	.align		8
        /*00b0*/ 	.dword	_ZN40_INTERNAL_ed29c532_4_k_cu_0517dae4_818654cuda3std6ranges3__45__cpo4nextE
	.align		8
        /*00b8*/ 	.dword	_ZN40_INTERNAL_ed29c532_4_k_cu_0517dae4_818654cuda3std6ranges3__45__cpo4prevE
	.align		8
        /*00c0*/ 	.dword	_ZN40_INTERNAL_ed29c532_4_k_cu_0517dae4_818654cuda3std6ranges3__45__cpo4dataE
	.align		8
        /*00c8*/ 	.dword	_ZN40_INTERNAL_ed29c532_4_k_cu_0517dae4_818654cuda3std6ranges3__45__cpo5cdataE
	.align		8
        /*00d0*/ 	.dword	_ZN40_INTERNAL_ed29c532_4_k_cu_0517dae4_818654cuda3std6ranges3__45__cpo4sizeE
	.align		8
        /*00d8*/ 	.dword	_ZN40_INTERNAL_ed29c532_4_k_cu_0517dae4_818654cuda3std6ranges3__45__cpo5ssizeE
	.align		8
        /*00e0*/ 	.dword	_ZN40_INTERNAL_ed29c532_4_k_cu_0517dae4_818654cuda3std6ranges3__45__cpo8distanceE
	.align		8
        /*00e8*/ 	.dword	_ZN40_INTERNAL_ed29c532_4_k_cu_0517dae4_818656thrust24THRUST_300001_SM_1000_NS6system6detail10sequential3seqE
	.align		8
        /*00f0*/ 	.dword	_ZN40_INTERNAL_ed29c532_4_k_cu_0517dae4_818656thrust24THRUST_300001_SM_1000_NS12placeholders2_1E
	.align		8
        /*00f8*/ 	.dword	_ZN40_INTERNAL_ed29c532_4_k_cu_0517dae4_818656thrust24THRUST_300001_SM_1000_NS12placeholders2_2E
	.align		8
        /*0100*/ 	.dword	_ZN40_INTERNAL_ed29c532_4_k_cu_0517dae4_818656thrust24THRUST_300001_SM_1000_NS12placeholders2_3E
	.align		8
        /*0108*/ 	.dword	_ZN40_INTERNAL_ed29c532_4_k_cu_0517dae4_818656thrust24THRUST_300001_SM_1000_NS12placeholders2_4E
	.align		8
        /*0110*/ 	.dword	_ZN40_INTERNAL_ed29c532_4_k_cu_0517dae4_818656thrust24THRUST_300001_SM_1000_NS12placeholders2_5E
	.align		8
        /*0118*/ 	.dword	_ZN40_INTERNAL_ed29c532_4_k_cu_0517dae4_818656thrust24THRUST_300001_SM_1000_NS12placeholders2_6E
	.align		8
        /*0120*/ 	.dword	_ZN40_INTERNAL_ed29c532_4_k_cu_0517dae4_818656thrust24THRUST_300001_SM_1000_NS12placeholders2_7E
	.align		8
        /*0128*/ 	.dword	_ZN40_INTERNAL_ed29c532_4_k_cu_0517dae4_818656thrust24THRUST_300001_SM_1000_NS12placeholders2_8E
	.align		8
        /*0130*/ 	.dword	_ZN40_INTERNAL_ed29c532_4_k_cu_0517dae4_818656thrust24THRUST_300001_SM_1000_NS12placeholders2_9E
	.align		8
        /*0138*/ 	.dword	_ZN40_INTERNAL_ed29c532_4_k_cu_0517dae4_818656thrust24THRUST_300001_SM_1000_NS12placeholders3_10E


//--------------------- .text._ZN3cub18CUB_300001_SM_10006detail11EmptyKernelIvEEvv --------------------------
	.section	.text._ZN3cub18CUB_300001_SM_10006detail11EmptyKernelIvEEvv,"ax",@progbits
	.align	128
        .global         _ZN3cub18CUB_300001_SM_10006detail11EmptyKernelIvEEvv
        .type           _ZN3cub18CUB_300001_SM_10006detail11EmptyKernelIvEEvv,@function
        .size           _ZN3cub18CUB_300001_SM_10006detail11EmptyKernelIvEEvv,(.L_x_1 - _ZN3cub18CUB_300001_SM_10006detail11EmptyKernelIvEEvv)
        .other          _ZN3cub18CUB_300001_SM_10006detail11EmptyKernelIvEEvv,@"STO_CUDA_ENTRY STV_DEFAULT"
_ZN3cub18CUB_300001_SM_10006detail11EmptyKernelIvEEvv:
.text._ZN3cub18CUB_300001_SM_10006detail11EmptyKernelIvEEvv:
[----:B------:R-:W-:Y:S01]  /*0000*/  LDC R1, c[0x0][0x37c] ;  /* 0x0000df00ff017b82 */ /* 0x000fe20000000800 */
[----:B------:R-:W-:Y:S05]  /*0010*/  EXIT ;  /* 0x000000000000794d */ /* 0x000fea0003800000 */
.L_x_0:
[----:B------:R-:W-:-:S00]  /*0020*/  BRA `(.L_x_0) ;  /* 0xfffffffc00fc7947 */ /* 0x000fc0000383ffff */
[----:B------:R-:W-:-:S00]  /*0030*/  NOP ;  /* 0x0000000000007918 */ /* 0x000fc00000000000 */
        /* <DEDUP_REMOVED lines=12> */
.L_x_1:


//--------------------- .nv.shared.reserved.0     --------------------------
	.section	.nv.shared.reserved.0,"aw",@nobits
	.weak		__nv_reservedSMEM_offset_0_alias
	.size		__nv_reservedSMEM_offset_0_alias, 0, 64
	.other		__nv_reservedSMEM_offset_0_alias,@"STO_CUDA_RESERVED_SHARED STV_DEFAULT"
__nv_reservedSMEM_offset_0_alias:
	.zero		0
	.zero		64


//--------------------- .nv.global                --------------------------
	.section	.nv.global,"aw",@nobits
.nv.global:
	.type		_ZN40_INTERNAL_ed29c532_4_k_cu_0517dae4_818656thrust24THRUST_300001_SM_1000_NS12placeholders2_5E,@object
	.size		_ZN40_INTERNAL_ed29c532_4_k_cu_0517dae4_818656thrust24THRUST_300001_SM_1000_NS12placeholders2_5E,(_ZN40_INTERNAL_ed29c532_4_k_cu_0517dae4_818654cuda3std3__45__cpo6cbeginE - _ZN40_INTERNAL_ed29c532_4_k_cu_0517dae4_818656thrust24THRUST_300001_SM_1000_NS12placeholders2_5E)
_ZN40_INTERNAL_ed29c532_4_k_cu_0517dae4_818656thrust24THRUST_300001_SM_1000_NS12placeholders2_5E:
	.zero		1
	.type		_ZN40_INTERNAL_ed29c532_4_k_cu_0517dae4_818654cuda3std3__45__cpo6cbeginE,@object
	.size		_ZN40_INTERNAL_ed29c532_4_k_cu_0517dae4_818654cuda3std3__45__cpo6cbeginE,(_ZN40_INTERNAL_ed29c532_4_k_cu_0517dae4_818654cuda3std6ranges3__45__cpo6cbeginE - _ZN40_INTERNAL_ed29c532_4_k_cu_0517dae4_818654cuda3std3__45__cpo6cbeginE)
_ZN40_INTERNAL_ed29c532_4_k_cu_0517dae4_818654cuda3std3__45__cpo6cbeginE:
	.zero		1
	.type		_ZN40_INTERNAL_ed29c532_4_k_cu_0517dae4_818654cuda3std6ranges3__45__cpo6cbeginE,@object
	.size		_ZN40_INTERNAL_ed29c532_4_k_cu_0517dae4_818654cuda3std6ranges3__45__cpo6cbeginE,(_ZN40_INTERNAL_ed29c532_4_k_cu_0517dae4_818654cuda3std3__48in_placeE - _ZN40_INTERNAL_ed29c532_4_k_cu_0517dae4_818654cuda3std6ranges3__45__cpo6cbeginE)
_ZN40_INTERNAL_ed29c532_4_k_cu_0517dae4_818654cuda3std6ranges3__45__cpo6cbeginE:
	.zero		1
	.type		_ZN40_INTERNAL_ed29c532_4_k_cu_0517dae4_818654cuda3std3__48in_placeE,@object
	.size		_ZN40_INTERNAL_ed29c532_4_k_cu_0517dae4_818654cuda3std3__48in_placeE,(_ZN40_INTERNAL_ed29c532_4_k_cu_0517dae4_818654cuda3std6ranges3__45__cpo4sizeE - _ZN40_INTERNAL_ed29c532_4_k_cu_0517dae4_818654cuda3std3__48in_placeE)
_ZN40_INTERNAL_ed29c532_4_k_cu_0517dae4_818654cuda3std3__48in_placeE:
	.zero		1
	.type		_ZN40_INTERNAL_ed29c532_4_k_cu_0517dae4_818654cuda3std6ranges3__45__cpo4sizeE,@object
	.size		_ZN40_INTERNAL_ed29c532_4_k_cu_0517dae4_818654cuda3std6ranges3__45__cpo4sizeE,(_ZN40_INTERNAL_ed29c532_4_k_cu_0517dae4_818656thrust24THRUST_300001_SM_1000_NS12placeholders2_9E - _ZN40_INTERNAL_ed29c532_4_k_cu_0517dae4_818654cuda3std6ranges3__45__cpo4sizeE)
_ZN40_INTERNAL_ed29c532_4_k_cu_0517dae4_818654cuda3std6ranges3__45__cpo4sizeE:
	.zero		1
	.type		_ZN40_INTERNAL_ed29c532_4_k_cu_0517dae4_818656thrust24THRUST_300001_SM_1000_NS12placeholders2_9E,@object
	.size		_ZN40_INTERNAL_ed29c532_4_k_cu_0517dae4_818656thrust24THRUST_300001_SM_1000_NS12placeholders2_9E,(_ZN40_INTERNAL_ed29c532_4_k_cu_0517dae4_818654cuda3std3__45__cpo7crbeginE - _ZN40_INTERNAL_ed29c532_4_k_cu_0517dae4_818656thrust24THRUST_300001_SM_1000_NS12placeholders2_9E)
_ZN40_INTERNAL_ed29c532_4_k_cu_0517dae4_818656thrust24THRUST_300001_SM_1000_NS12placeholders2_9E:
	.zero		1
	.type		_ZN40_INTERNAL_ed29c532_4_k_cu_0517dae4_818654cuda3std3__45__cpo7crbeginE,@object
	.size		_ZN40_INTERNAL_ed29c532_4_k_cu_0517dae4_818654cuda3std3__45__cpo7crbeginE,(_ZN40_INTERNAL_ed29c532_4_k_cu_0517dae4_818654cuda3std6ranges3__45__cpo4nextE - _ZN40_INTERNAL_ed29c532_4_k_cu_0517dae4_818654cuda3std3__45__cpo7crbeginE)
_ZN40_INTERNAL_ed29c532_4_k_cu_0517dae4_818654cuda3std3__45__cpo7crbeginE:
	.zero		1
	.type		_ZN40_INTERNAL_ed29c532_4_k_cu_0517dae4_818654cuda3std6ranges3__45__cpo4nextE,@object
	.size		_ZN40_INTERNAL_ed29c532_4_k_cu_0517dae4_818654cuda3std6ranges3__45__cpo4nextE,(_ZN40_INTERNAL_ed29c532_4_k_cu_0517dae4_818654cuda3std6ranges3__45__cpo4swapE - _ZN40_INTERNAL_ed29c532_4_k_cu_0517dae4_818654cuda3std6ranges3__45__cpo4nextE)
_ZN40_INTERNAL_ed29c532_4_k_cu_0517dae4_818654cuda3std6ranges3__45__cpo4nextE:
	.zero		1
	.type		_ZN40_INTERNAL_ed29c532_4_k_cu_0517dae4_818654cuda3std6ranges3__45__cpo4swapE,@object
	.size		_ZN40_INTERNAL_ed29c532_4_k_cu_0517dae4_818654cuda3std6ranges3__45__cpo4swapE,(_ZN40_INTERNAL_ed29c532_4_k_cu_0517dae4_818656thrust24THRUST_300001_SM_1000_NS12placeholders2_1E - _ZN40_INTERNAL_ed29c532_4_k_cu_0517dae4_818654cuda3std6ranges3__45__cpo4swapE)
_ZN40_INTERNAL_ed29c532_4_k_cu_0517dae4_818654cuda3std6ranges3__45__cpo4swapE:
	.zero		1
	.type		_ZN40_INTERNAL_ed29c532_4_k_cu_0517dae4_818656thrust24THRUST_300001_SM_1000_NS12placeholders2_1E,@object
	.size		_ZN40_INTERNAL_ed29c532_4_k_cu_0517dae4_818656thrust24THRUST_300001_SM_1000_NS12placeholders2_1E,(_ZN40_INTERNAL_ed29c532_4_k_cu_0517dae4_818656thrust24THRUST_300001_SM_1000_NS12placeholders2_3E - _ZN40_INTERNAL_ed29c532_4_k_cu_0517dae4_818656thrust24THRUST_300001_SM_1000_NS12placeholders2_1E)
_ZN40_INTERNAL_ed29c532_4_k_cu_0517dae4_818656thrust24THRUST_300001_SM_1000_NS12placeholders2_1E:
	.zero		1
	.type		_ZN40_INTERNAL_ed29c532_4_k_cu_0517dae4_818656thrust24THRUST_300001_SM_1000_NS12placeholders2_3E,@object
	.size		_ZN40_INTERNAL_ed29c532_4_k_cu_0517dae4_818656thrust24THRUST_300001_SM_1000_NS12placeholders2_3E,(_ZN40_INTERNAL_ed29c532_4_k_cu_0517dae4_818654cuda3std3__45__cpo5beginE - _ZN40_INTERNAL_ed29c532_4_k_cu_0517dae4_818656thrust24THRUST_300001_SM_1000_NS12placeholders2_3E)
_ZN40_INTERNAL_ed29c532_4_k_cu_0517dae4_818656thrust24THRUST_300001_SM_1000_NS12placeholders2_3E:
	.zero		1
	.type		_ZN40_INTERNAL_ed29c532_4_k_cu_0517dae4_818654cuda3std3__45__cpo5beginE,@object
	.size		_ZN40_INTERNAL_ed29c532_4_k_cu_0517dae4_818654cuda3std3__45__cpo5beginE,(_ZN40_INTERNAL_ed29c532_4_k_cu_0517dae4_818654cuda3std6ranges3__45__cpo5beginE - _ZN40_INTERNAL_ed29c532_4_k_cu_0517dae4_818654cuda3std3__45__cpo5beginE)
_ZN40_INTERNAL_ed29c532_4_k_cu_0517dae4_818654cuda3std3__45__cpo5beginE:
	.zero		1
	.type		_ZN40_INTERNAL_ed29c532_4_k_cu_0517dae4_818654cuda3std6ranges3__45__cpo5beginE,@object
	.size		_ZN40_INTERNAL_ed29c532_4_k_cu_0517dae4_818654cuda3std6ranges3__45__cpo5beginE,(_ZN40_INTERNAL_ed29c532_4_k_cu_0517dae4_818654cuda3std3__442_GLOBAL__N__ed29c532_4_k_cu_0517dae4_818656ignoreE - _ZN40_INTERNAL_ed29c532_4_k_cu_0517dae4_818654cuda3std6ranges3__45__cpo5beginE)
_ZN40_INTERNAL_ed29c532_4_k_cu_0517dae4_818654cuda3std6ranges3__45__cpo5beginE:
	.zero		1
	.type		_ZN40_INTERNAL_ed29c532_4_k_cu_0517dae4_818654cuda3std3__442_GLOBAL__N__ed29c532_4_k_cu_0517dae4_818656ignoreE,@object
	.size		_ZN40_INTERNAL_ed29c532_4_k_cu_0517dae4_818654cuda3std3__442_GLOBAL__N__ed29c532_4_k_cu_0517dae4_818656ignoreE,(_ZN40_INTERNAL_ed29c532_4_k_cu_0517dae4_818654cuda3std6ranges3__45__cpo4dataE - _ZN40_INTERNAL_ed29c532_4_k_cu_0517dae4_818654cuda3std3__442_GLOBAL__N__ed29c532_4_k_cu_0517dae4_818656ignoreE)
_ZN40_INTERNAL_ed29c532_4_k_cu_0517dae4_818654cuda3std3__442_GLOBAL__N__ed29c532_4_k_cu_0517dae4_818656ignoreE:
	.zero		1
	.type		_ZN40_INTERNAL_ed29c532_4_k_cu_0517dae4_818654cuda3std6ranges3__45__cpo4dataE,@object
	.size		_ZN40_INTERNAL_ed29c532_4_k_cu_0517dae4_818654cuda3std6ranges3__45__cpo4dataE,(_ZN40_INTERNAL_ed29c532_4_k_cu_0517dae4_818656thrust24THRUST_300001_SM_1000_NS12placeholders2_7E - _ZN40_INTERNAL_ed29c532_4_k_cu_0517dae4_818654cuda3std6ranges3__45__cpo4dataE)
_ZN40_INTERNAL_ed29c532_4_k_cu_0517dae4_818654cuda3std6ranges3__45__cpo4dataE:
	.zero		1
	.type		_ZN40_INTERNAL_ed29c532_4_k_cu_0517dae4_818656thrust24THRUST_300001_SM_1000_NS12placeholders2_7E,@object
	.size		_ZN40_INTERNAL_ed29c532_4_k_cu_0517dae4_818656thrust24THRUST_300001_SM_1000_NS12placeholders2_7E,(_ZN40_INTERNAL_ed29c532_4_k_cu_0517dae4_818654cuda3std3__45__cpo6rbeginE - _ZN40_INTERNAL_ed29c532_4_k_cu_0517dae4_818656thrust24THRUST_300001_SM_1000_NS12placeholders2_7E)
_ZN40_INTERNAL_ed29c532_4_k_cu_0517dae4_818656thrust24THRUST_300001_SM_1000_NS12placeholders2_7E:
	.zero		1
	.type		_ZN40_INTERNAL_ed29c532_4_k_cu_0517dae4_818654cuda3std3__45__cpo6rbeginE,@object
	.size		_ZN40_INTERNAL_ed29c532_4_k_cu_0517dae4_818654cuda3std3__45__cpo6rbeginE,(_ZN40_INTERNAL_ed29c532_4_k_cu_0517dae4_818654cuda3std6ranges3__45__cpo7advanceE - _ZN40_INTERNAL_ed29c532_4_k_cu_0517dae4_818654cuda3std3__45__cpo6rbeginE)
_ZN40_INTERNAL_ed29c532_4_k_cu_0517dae4_818654cuda3std3__45__cpo6rbeginE:
	.zero		1
	.type		_ZN40_INTERNAL_ed29c532_4_k_cu_0517dae4_818654cuda3std6ranges3__45__cpo7advanceE,@object
	.size		_ZN40_INTERNAL_ed29c532_4_k_cu_0517dae4_818654cuda3std6ranges3__45__cpo7advanceE,(_ZN40_INTERNAL_ed29c532_4_k_cu_0517dae4_818654cuda3std3__47nulloptE - _ZN40_INTERNAL_ed29c532_4_k_cu_0517dae4_818654cuda3std6ranges3__45__cpo7advanceE)
_ZN40_INTERNAL_ed29c532_4_k_cu_0517dae4_818654cuda3std6ranges3__45__cpo7advanceE:
	.zero		1
	.type		_ZN40_INTERNAL_ed29c532_4_k_cu_0517dae4_818654cuda3std3__47nulloptE,@object
	.size		_ZN40_INTERNAL_ed29c532_4_k_cu_0517dae4_818654cuda3std3__47nulloptE,(_ZN40_INTERNAL_ed29c532_4_k_cu_0517dae4_818654cuda3std6ranges3__45__cpo8distanceE - _ZN40_INTERNAL_ed29c532_4_k_cu_0517dae4_818654cuda3std3__47nulloptE)
_ZN40_INTERNAL_ed29c532_4_k_cu_0517dae4_818654cuda3std3__47nulloptE:
	.zero		1
	.type		_ZN40_INTERNAL_ed29c532_4_k_cu_0517dae4_818654cuda3std6ranges3__45__cpo8distanceE,@object
	.size		_ZN40_INTERNAL_ed29c532_4_k_cu_0517dae4_818654cuda3std6ranges3__45__cpo8distanceE,(_ZN40_INTERNAL_ed29c532_4_k_cu_0517dae4_818656thrust24THRUST_300001_SM_1000_NS12placeholders2_6E - _ZN40_INTERNAL_ed29c532_4_k_cu_0517dae4_818654cuda3std6ranges3__45__cpo8distanceE)
_ZN40_INTERNAL_ed29c532_4_k_cu_0517dae4_818654cuda3std6ranges3__45__cpo8distanceE:
	.zero		1
	.type		_ZN40_INTERNAL_ed29c532_4_k_cu_0517dae4_818656thrust24THRUST_300001_SM_1000_NS12placeholders2_6E,@object
	.size		_ZN40_INTERNAL_ed29c532_4_k_cu_0517dae4_818656thrust24THRUST_300001_SM_1000_NS12placeholders2_6E,(_ZN40_INTERNAL_ed29c532_4_k_cu_0517dae4_818654cuda3std3__45__cpo4cendE - _ZN40_INTERNAL_ed29c532_4_k_cu_0517dae4_818656thrust24THRUST_300001_SM_1000_NS12placeholders2_6E)
_ZN40_INTERNAL_ed29c532_4_k_cu_0517dae4_818656thrust24THRUST_300001_SM_1000_NS12placeholders2_6E:
	.zero		1
	.type		_ZN40_INTERNAL_ed29c532_4_k_cu_0517dae4_818654cuda3std3__45__cpo4cendE,@object
	.size		_ZN40_INTERNAL_ed29c532_4_k_cu_0517dae4_818654cuda3std3__45__cpo4cendE,(_ZN40_INTERNAL_ed29c532_4_k_cu_0517dae4_818654cuda3std6ranges3__45__cpo4cendE - _ZN40_INTERNAL_ed29c532_4_k_cu_0517dae4_818654cuda3std3__45__cpo4cendE)
_ZN40_INTERNAL_ed29c532_4_k_cu_0517dae4_818654cuda3std3__45__cpo4cendE:
	.zero		1
	.type		_ZN40_INTERNAL_ed29c532_4_k_cu_0517dae4_818654cuda3std6ranges3__45__cpo4cendE,@object
	.size		_ZN40_INTERNAL_ed29c532_4_k_cu_0517dae4_818654cuda3std6ranges3__45__cpo4cendE,(_ZN40_INTERNAL_ed29c532_4_k_cu_0517dae4_818654cuda3std3__420unreachable_sentinelE - _ZN40_INTERNAL_ed29c532_4_k_cu_0517dae4_818654cuda3std6ranges3__45__cpo4cendE)
_ZN40_INTERNAL_ed29c532_4_k_cu_0517dae4_818654cuda3std6ranges3__45__cpo4cendE:
	.zero		1
	.type		_ZN40_INTERNAL_ed29c532_4_k_cu_0517dae4_818654cuda3std3__420unreachable_sentinelE,@object
	.size		_ZN40_INTERNAL_ed29c532_4_k_cu_0517dae4_818654cuda3std3__420unreachable_sentinelE,(_ZN40_INTERNAL_ed29c532_4_k_cu_0517dae4_818654cuda3std6ranges3__45__cpo5ssizeE - _ZN40_INTERNAL_ed29c532_4_k_cu_0517dae4_818654cuda3std3__420unreachable_sentinelE)
_ZN40_INTERNAL_ed29c532_4_k_cu_0517dae4_818654cuda3std3__420unreachable_sentinelE:
	.zero		1
	.type		_ZN40_INTERNAL_ed29c532_4_k_cu_0517dae4_818654cuda3std6ranges3__45__cpo5ssizeE,@object
	.size		_ZN40_INTERNAL_ed29c532_4_k_cu_0517dae4_818654cuda3std6ranges3__45__cpo5ssizeE,(_ZN40_INTERNAL_ed29c532_4_k_cu_0517dae4_818656thrust24THRUST_300001_SM_1000_NS12placeholders3_10E - _ZN40_INTERNAL_ed29c532_4_k_cu_0517dae4_818654cuda3std6ranges3__45__cpo5ssizeE)
_ZN40_INTERNAL_ed29c532_4_k_cu_0517dae4_818654cuda3std6ranges3__45__cpo5ssizeE:
	.zero		1
	.type		_ZN40_INTERNAL_ed29c532_4_k_cu_0517dae4_818656thrust24THRUST_300001_SM_1000_NS12placeholders3_10E,@object
	.size		_ZN40_INTERNAL_ed29c532_4_k_cu_0517dae4_818656thrust24THRUST_300001_SM_1000_NS12placeholders3_10E,(_ZN40_INTERNAL_ed29c532_4_k_cu_0517dae4_818654cuda3std3__45__cpo5crendE - _ZN40_INTERNAL_ed29c532_4_k_cu_0517dae4_818656thrust24THRUST_300001_SM_1000_NS12placeholders3_10E)
_ZN40_INTERNAL_ed29c532_4_k_cu_0517dae4_818656thrust24THRUST_300001_SM_1000_NS12placeholders3_10E:
	.zero		1
	.type		_ZN40_INTERNAL_ed29c532_4_k_cu_0517dae4_818654cuda3std3__45__cpo5crendE,@object
	.size		_ZN40_INTERNAL_ed29c532_4_k_cu_0517dae4_818654cuda3std3__45__cpo5crendE,(_ZN40_INTERNAL_ed29c532_4_k_cu_0517dae4_818654cuda3std6ranges3__45__cpo4prevE - _ZN40_INTERNAL_ed29c532_4_k_cu_0517dae4_818654cuda3std3__45__cpo5crendE)
_ZN40_INTERNAL_ed29c532_4_k_cu_0517dae4_818654cuda3std3__45__cpo5crendE:
	.zero		1
	.type		_ZN40_INTERNAL_ed29c532_4_k_cu_0517dae4_818654cuda3std6ranges3__45__cpo4prevE,@object
	.size		_ZN40_INTERNAL_ed29c532_4_k_cu_0517dae4_818654cuda3std6ranges3__45__cpo4prevE,(_ZN40_INTERNAL_ed29c532_4_k_cu_0517dae4_818654cuda3std6ranges3__45__cpo9iter_moveE - _ZN40_INTERNAL_ed29c532_4_k_cu_0517dae4_818654cuda3std6ranges3__45__cpo4prevE)
_ZN40_INTERNAL_ed29c532_4_k_cu_0517dae4_818654cuda3std6ranges3__45__cpo4prevE:
	.zero		1
	.type		_ZN40_INTERNAL_ed29c532_4_k_cu_0517dae4_818654cuda3std6ranges3__45__cpo9iter_moveE,@object
	.size		_ZN40_INTERNAL_ed29c532_4_k_cu_0517dae4_818654cuda3std6ranges3__45__cpo9iter_moveE,(_ZN40_INTERNAL_ed29c532_4_k_cu_0517dae4_818656thrust24THRUST_300001_SM_1000_NS12placeholders2_2E - _ZN40_INTERNAL_ed29c532_4_k_cu_0517dae4_818654cuda3std6ranges3__45__cpo9iter_moveE)
_ZN40_INTERNAL_ed29c532_4_k_cu_0517dae4_818654cuda3std6ranges3__45__cpo9iter_moveE:
	.zero		1
	.type		_ZN40_INTERNAL_ed29c532_4_k_cu_0517dae4_818656thrust24THRUST_300001_SM_1000_NS12placeholders2_2E,@object
	.size		_ZN40_INTERNAL_ed29c532_4_k_cu_0517dae4_818656thrust24THRUST_300001_SM_1000_NS12placeholders2_2E,(_ZN40_INTERNAL_ed29c532_4_k_cu_0517dae4_818656thrust24THRUST_300001_SM_1000_NS12placeholders2_4E - _ZN40_INTERNAL_ed29c532_4_k_cu_0517dae4_818656thrust24THRUST_300001_SM_1000_NS12placeholders2_2E)
_ZN40_INTERNAL_ed29c532_4_k_cu_0517dae4_818656thrust24THRUST_300001_SM_1000_NS12placeholders2_2E:
	.zero		1
	.type		_ZN40_INTERNAL_ed29c532_4_k_cu_0517dae4_818656thrust24THRUST_300001_SM_1000_NS12placeholders2_4E,@object
	.size		_ZN40_INTERNAL_ed29c532_4_k_cu_0517dae4_818656thrust24THRUST_300001_SM_1000_NS12placeholders2_4E,(_ZN40_INTERNAL_ed29c532_4_k_cu_0517dae4_818654cuda3std3__45__cpo3endE - _ZN40_INTERNAL_ed29c532_4_k_cu_0517dae4_818656thrust24THRUST_300001_SM_1000_NS12placeholders2_4E)
_ZN40_INTERNAL_ed29c532_4_k_cu_0517dae4_818656thrust24THRUST_300001_SM_1000_NS12placeholders2_4E:
	.zero		1
	.type		_ZN40_INTERNAL_ed29c532_4_k_cu_0517dae4_818654cuda3std3__45__cpo3endE,@object
	.size		_ZN40_INTERNAL_ed29c532_4_k_cu_0517dae4_818654cuda3std3__45__cpo3endE,(_ZN40_INTERNAL_ed29c532_4_k_cu_0517dae4_818654cuda3std6ranges3__45__cpo3endE - _ZN40_INTERNAL_ed29c532_4_k_cu_0517dae4_818654cuda3std3__45__cpo3endE)
_ZN40_INTERNAL_ed29c532_4_k_cu_0517dae4_818654cuda3std3__45__cpo3endE:
	.zero		1
	.type		_ZN40_INTERNAL_ed29c532_4_k_cu_0517dae4_818654cuda3std6ranges3__45__cpo3endE,@object
	.size		_ZN40_INTERNAL_ed29c532_4_k_cu_0517dae4_818654cuda3std6ranges3__45__cpo3endE,(_ZN40_INTERNAL_ed29c532_4_k_cu_0517dae4_818654cuda3std3__419piecewise_constructE - _ZN40_INTERNAL_ed29c532_4_k_cu_0517dae4_818654cuda3std6ranges3__45__cpo3endE)
_ZN40_INTERNAL_ed29c532_4_k_cu_0517dae4_818654cuda3std6ranges3__45__cpo3endE:
	.zero		1
	.type		_ZN40_INTERNAL_ed29c532_4_k_cu_0517dae4_818654cuda3std3__419piecewise_constructE,@object
	.size		_ZN40_INTERNAL_ed29c532_4_k_cu_0517dae4_818654cuda3std3__419piecewise_constructE,(_ZN40_INTERNAL_ed29c532_4_k_cu_0517dae4_818654cuda3std6ranges3__45__cpo5cdataE - _ZN40_INTERNAL_ed29c532_4_k_cu_0517dae4_818654cuda3std3__419piecewise_constructE)
_ZN40_INTERNAL_ed29c532_4_k_cu_0517dae4_818654cuda3std3__419piecewise_constructE:
	.zero		1
	.type		_ZN40_INTERNAL_ed29c532_4_k_cu_0517dae4_818654cuda3std6ranges3__45__cpo5cdataE,@object
	.size		_ZN40_INTERNAL_ed29c532_4_k_cu_0517dae4_818654cuda3std6ranges3__45__cpo5cdataE,(_ZN40_INTERNAL_ed29c532_4_k_cu_0517dae4_818656thrust24THRUST_300001_SM_1000_NS12placeholders2_8E - _ZN40_INTERNAL_ed29c532_4_k_cu_0517dae4_818654cuda3std6ranges3__45__cpo5cdataE)
_ZN40_INTERNAL_ed29c532_4_k_cu_0517dae4_818654cuda3std6ranges3__45__cpo5cdataE:
	.zero		1
	.type		_ZN40_INTERNAL_ed29c532_4_k_cu_0517dae4_818656thrust24THRUST_300001_SM_1000_NS12placeholders2_8E,@object
	.size		_ZN40_INTERNAL_ed29c532_4_k_cu_0517dae4_818656thrust24THRUST_300001_SM_1000_NS12placeholders2_8E,(_ZN40_INTERNAL_ed29c532_4_k_cu_0517dae4_818654cuda3std3__45__cpo4rendE - _ZN40_INTERNAL_ed29c532_4_k_cu_0517dae4_818656thrust24THRUST_300001_SM_1000_NS12placeholders2_8E)
_ZN40_INTERNAL_ed29c532_4_k_cu_0517dae4_818656thrust24THRUST_300001_SM_1000_NS12placeholders2_8E:
	.zero		1
	.type		_ZN40_INTERNAL_ed29c532_4_k_cu_0517dae4_818654cuda3std3__45__cpo4rendE,@object
	.size		_ZN40_INTERNAL_ed29c532_4_k_cu_0517dae4_818654cuda3std3__45__cpo4rendE,(_ZN40_INTERNAL_ed29c532_4_k_cu_0517dae4_818654cuda3std6ranges3__45__cpo9iter_swapE - _ZN40_INTERNAL_ed29c532_4_k_cu_0517dae4_818654cuda3std3__45__cpo4rendE)
_ZN40_INTERNAL_ed29c532_4_k_cu_0517dae4_818654cuda3std3__45__cpo4rendE:
	.zero		1
	.type		_ZN40_INTERNAL_ed29c532_4_k_cu_0517dae4_818654cuda3std6ranges3__45__cpo9iter_swapE,@object
	.size		_ZN40_INTERNAL_ed29c532_4_k_cu_0517dae4_818654cuda3std6ranges3__45__cpo9iter_swapE,(_ZN40_INTERNAL_ed29c532_4_k_cu_0517dae4_818654cuda3std3__48unexpectE - _ZN40_INTERNAL_ed29c532_4_k_cu_0517dae4_818654cuda3std6ranges3__45__cpo9iter_swapE)
_ZN40_INTERNAL_ed29c532_4_k_cu_0517dae4_818654cuda3std6ranges3__45__cpo9iter_swapE:
	.zero		1
	.type		_ZN40_INTERNAL_ed29c532_4_k_cu_0517dae4_818654cuda3std3__48unexpectE,@object
	.size		_ZN40_INTERNAL_ed29c532_4_k_cu_0517dae4_818654cuda3std3__48unexpectE,(_ZN40_INTERNAL_ed29c532_4_k_cu_0517dae4_818656thrust24THRUST_300001_SM_1000_NS6system6detail10sequential3seqE - _ZN40_INTERNAL_ed29c532_4_k_cu_0517dae4_818654cuda3std3__48unexpectE)
_ZN40_INTERNAL_ed29c532_4_k_cu_0517dae4_818654cuda3std3__48unexpectE:
	.zero		1
	.type		_ZN40_INTERNAL_ed29c532_4_k_cu_0517dae4_818656thrust24THRUST_300001_SM_1000_NS6system6detail10sequential3seqE,@object
	.size		_ZN40_INTERNAL_ed29c532_4_k_cu_0517dae4_818656thrust24THRUST_300001_SM_1000_NS6system6detail10sequential3seqE,(.L_29 - _ZN40_INTERNAL_ed29c532_4_k_cu_0517dae4_818656thrust24THRUST_300001_SM_1000_NS6system6detail10sequential3seqE)
_ZN40_INTERNAL_ed29c532_4_k_cu_0517dae4_818656thrust24THRUST_300001_SM_1000_NS6system6detail10sequential3seqE:
	.zero		1
.L_29:


//--------------------- .nv.constant0._ZN3cub18CUB_300001_SM_10006detail11EmptyKernelIvEEvv --------------------------
	.section	.nv.constant0._ZN3cub18CUB_300001_SM_10006detail11EmptyKernelIvEEvv,"a",@progbits
	.sectionflags	@""
	.align	4
.nv.constant0._ZN3cub18CUB_300001_SM_10006detail11EmptyKernelIvEEvv:
	.zero		896


//--------------------- SYMBOLS --------------------------

	.type		.nv.reservedSmem.offset0,@object
	.size		.nv.reservedSmem.offset0,0x4
